	.headerflags	@"EF_CUDA_TEXMODE_UNIFIED EF_CUDA_64BIT_ADDRESS EF_CUDA_ACCELERATORS EF_CUDA_SM90 EF_CUDA_VIRTUAL_SM(EF_CUDA_SM90)"
	.elftype	@"ET_EXEC"


//--------------------- .nv.info                  --------------------------
	.section	.nv.info,"",@"SHT_CUDA_INFO"
	.align	4


	//----- nvinfo : EIATTR_REGCOUNT
	.align		4
        /*0000*/ 	.byte	0x04, 0x2f
        /*0002*/ 	.short	(.L_3 - .L_2)
	.align		4
.L_2:
        /*0004*/ 	.word	index@(triton_poi_fused__native_batch_norm_legit_no_training_add_relu_15)
        /*0008*/ 	.word	0x0000001c


	//----- nvinfo : EIATTR_MIN_STACK_SIZE
	.align		4
.L_3:
        /*000c*/ 	.byte	0x04, 0x12
        /*000e*/ 	.short	(.L_5 - .L_4)
	.align		4
.L_4:
        /*0010*/ 	.word	index@(triton_poi_fused__native_batch_norm_legit_no_training_add_relu_15)
        /*0014*/ 	.word	0x00000000


	//----- nvinfo : EIATTR_FRAME_SIZE
	.align		4
.L_5:
        /*0018*/ 	.byte	0x04, 0x11
        /*001a*/ 	.short	(.L_7 - .L_6)
	.align		4
.L_6:
        /*001c*/ 	.word	index@(triton_poi_fused__native_batch_norm_legit_no_training_add_relu_15)
        /*0020*/ 	.word	0x00000000


	//----- nvinfo : EIATTR_MIN_STACK_SIZE
	.align		4
.L_7:
        /*0024*/ 	.byte	0x04, 0x12
        /*0026*/ 	.short	(.L_9 - .L_8)
	.align		4
.L_8:
        /*0028*/ 	.word	index@(triton_poi_fused__native_batch_norm_legit_no_training_add_relu_15)
        /*002c*/ 	.word	0x00000000
.L_9:


//--------------------- .nv.info.triton_poi_fused__native_batch_norm_legit_no_training_add_relu_15 --------------------------
	.section	.nv.info.triton_poi_fused__native_batch_norm_legit_no_training_add_relu_15,"",@"SHT_CUDA_INFO"
	.sectionflags	@""
	.align	4


	//----- nvinfo : EIATTR_CUDA_API_VERSION
	.align		4
        /*0000*/ 	.byte	0x04, 0x37
        /*0002*/ 	.short	(.L_11 - .L_10)
.L_10:
        /*0004*/ 	.word	0x0000007c


	//----- nvinfo : EIATTR_KPARAM_INFO
	.align		4
.L_11:
        /*0008*/ 	.byte	0x04, 0x17
        /*000a*/ 	.short	(.L_13 - .L_12)
.L_12:
        /*000c*/ 	.word	0x00000000
        /*0010*/ 	.short	0x0007
        /*0012*/ 	.short	0x0038
        /*0014*/ 	.byte	0x00, 0xf0, 0x11, 0x00


	//----- nvinfo : EIATTR_KPARAM_INFO
	.align		4
.L_13:
        /*0018*/ 	.byte	0x04, 0x17
        /*001a*/ 	.short	(.L_15 - .L_14)
.L_14:
        /*001c*/ 	.word	0x00000000
        /*0020*/ 	.short	0x0006
        /*0022*/ 	.short	0x0030
        /*0024*/ 	.byte	0x00, 0xf4, 0x21, 0x00


	//----- nvinfo : EIATTR_KPARAM_INFO
	.align		4
.L_15:
        /*0028*/ 	.byte	0x04, 0x17
        /*002a*/ 	.short	(.L_17 - .L_16)
.L_16:
        /*002c*/ 	.word	0x00000000
        /*0030*/ 	.short	0x0005
        /*0032*/ 	.short	0x0028
        /*0034*/ 	.byte	0x00, 0xf4, 0x21, 0x00


	//----- nvinfo : EIATTR_KPARAM_INFO
	.align		4
.L_17:
        /*0038*/ 	.byte	0x04, 0x17
        /*003a*/ 	.short	(.L_19 - .L_18)
.L_18:
        /*003c*/ 	.word	0x00000000
        /*0040*/ 	.short	0x0004
        /*0042*/ 	.short	0x0020
        /*0044*/ 	.byte	0x00, 0xf4, 0x21, 0x00


	//----- nvinfo : EIATTR_KPARAM_INFO
	.align		4
.L_19:
        /*0048*/ 	.byte	0x04, 0x17
        /*004a*/ 	.short	(.L_21 - .L_20)
.L_20:
        /*004c*/ 	.word	0x00000000
        /*0050*/ 	.short	0x0003
        /*0052*/ 	.short	0x0018
        /*0054*/ 	.byte	0x00, 0xf4, 0x21, 0x00


	//----- nvinfo : EIATTR_KPARAM_INFO
	.align		4
.L_21:
        /*0058*/ 	.byte	0x04, 0x17
        /*005a*/ 	.short	(.L_23 - .L_22)
.L_22:
        /*005c*/ 	.word	0x00000000
        /*0060*/ 	.short	0x0002
        /*0062*/ 	.short	0x0010
        /*0064*/ 	.byte	0x00, 0xf4, 0x21, 0x00


	//----- nvinfo : EIATTR_KPARAM_INFO
	.align		4
.L_23:
        /*0068*/ 	.byte	0x04, 0x17
        /*006a*/ 	.short	(.L_25 - .L_24)
.L_24:
        /*006c*/ 	.word	0x00000000
        /*0070*/ 	.short	0x0001
        /*0072*/ 	.short	0x0008
        /*0074*/ 	.byte	0x00, 0xf4, 0x21, 0x00


	//----- nvinfo : EIATTR_KPARAM_INFO
	.align		4
.L_25:
        /*0078*/ 	.byte	0x04, 0x17
        /*007a*/ 	.short	(.L_27 - .L_26)
.L_26:
        /*007c*/ 	.word	0x00000000
        /*0080*/ 	.short	0x0000
        /*0082*/ 	.short	0x0000
        /*0084*/ 	.byte	0x00, 0xf4, 0x21, 0x00


	//----- nvinfo : EIATTR_SPARSE_MMA_MASK
	.align		4
.L_27:
        /*0088*/ 	.byte	0x03, 0x50
        /*008a*/ 	.short	0x0000


	//----- nvinfo : EIATTR_MAXREG_COUNT
	.align		4
        /*008c*/ 	.byte	0x03, 0x1b
        /*008e*/ 	.short	0x00ff


	//----- nvinfo : EIATTR_EXIT_INSTR_OFFSETS
	.align		4
        /*0090*/ 	.byte	0x04, 0x1c
        /*0092*/ 	.short	(.L_29 - .L_28)


	//   ....[0]....
.L_28:
        /*0094*/ 	.word	0x00000490


	//   ....[1]....
        /*0098*/ 	.word	0x000004b0


	//----- nvinfo : EIATTR_REQNTID
	.align		4
.L_29:
        /*009c*/ 	.byte	0x04, 0x10
        /*009e*/ 	.short	(.L_31 - .L_30)
.L_30:
        /*00a0*/ 	.word	0x00000080
        /*00a4*/ 	.word	0x00000001
        /*00a8*/ 	.word	0x00000001


	//----- nvinfo : EIATTR_CBANK_PARAM_SIZE
	.align		4
.L_31:
        /*00ac*/ 	.byte	0x03, 0x19
        /*00ae*/ 	.short	0x003c


	//----- nvinfo : EIATTR_PARAM_CBANK
	.align		4
        /*00b0*/ 	.byte	0x04, 0x0a
        /*00b2*/ 	.short	(.L_33 - .L_32)
	.align		4
.L_32:
        /*00b4*/ 	.word	index@(.nv.constant0.triton_poi_fused__native_batch_norm_legit_no_training_add_relu_15)
        /*00b8*/ 	.short	0x0210
        /*00ba*/ 	.short	0x003c


	//----- nvinfo : EIATTR_SW_WAR
	.align		4
.L_33:
        /*00bc*/ 	.byte	0x04, 0x36
        /*00be*/ 	.short	(.L_35 - .L_34)
.L_34:
        /*00c0*/ 	.word	0x00000008
.L_35:


//--------------------- .nv.callgraph             --------------------------
	.section	.nv.callgraph,"",@"SHT_CUDA_CALLGRAPH"
	.align	4
	.sectionentsize	8
	.align		4
        /*0000*/ 	.word	0x00000000
	.align		4
        /*0004*/ 	.word	0xffffffff
	.align		4
        /*0008*/ 	.word	0x00000000
	.align		4
        /*000c*/ 	.word	0xfffffffe
	.align		4
        /*0010*/ 	.word	0x00000000
	.align		4
        /*0014*/ 	.word	0xfffffffd
	.align		4
        /*0018*/ 	.word	0x00000000
	.align		4
        /*001c*/ 	.word	0xfffffffc


//--------------------- .nv.constant4             --------------------------
	.section	.nv.constant4,"a",@progbits
	.align	8
	.align		8
.nv.constant4:
        /*0000*/ 	.dword	_$_str
	.align		8
        /*0008*/ 	.dword	_$_str_$_2


//--------------------- .text.triton_poi_fused__native_batch_norm_legit_no_training_add_relu_15 --------------------------
	.section	.text.triton_poi_fused__native_batch_norm_legit_no_training_add_relu_15,"ax",@progbits
	.align	128
        .global         triton_poi_fused__native_batch_norm_legit_no_training_add_relu_15
        .type           triton_poi_fused__native_batch_norm_legit_no_training_add_relu_15,@function
        .size           triton_poi_fused__native_batch_norm_legit_no_training_add_relu_15,(.L_x_1 - triton_poi_fused__native_batch_norm_legit_no_training_add_relu_15)
        .other          triton_poi_fused__native_batch_norm_legit_no_training_add_relu_15,@"STO_CUDA_ENTRY STV_DEFAULT"
triton_poi_fused__native_batch_norm_legit_no_training_add_relu_15:
.text.triton_poi_fused__native_batch_norm_legit_no_training_add_relu_15:
[----:B------:R-:W0:Y:S01]  /*0000*/  LDC R1, c[0x0][0x28] ;  /* 0x00000a00ff017b82 */ /* 0x000e220000000800 */
[----:B------:R-:W1:Y:S01]  /*0010*/  S2R R0, SR_TID.X ;  /* 0x0000000000007919 */ /* 0x000e620000002100 */
[----:B------:R-:W-:-:S06]  /*0020*/  HFMA2.MMA R2, -RZ, RZ, 0, 0 ;  /* 0x00000000ff027435 */ /* 0x000fcc00000001ff */
[----:B------:R-:W2:Y:S01]  /*0030*/  LDC.64 R12, c[0x0][0x228] ;  /* 0x00008a00ff0c7b82 */ /* 0x000ea20000000a00 */
[----:B------:R-:W-:Y:S01]  /*0040*/  CS2R R6, SRZ ;  /* 0x0000000000067805 */ /* 0x000fe2000001ff00 */
[----:B------:R-:W3:Y:S01]  /*0050*/  S2R R3, SR_CTAID.X ;  /* 0x0000000000037919 */ /* 0x000ee20000002500 */
[----:B------:R-:W-:-:S05]  /*0060*/  ULDC.64 UR4, c[0x0][0x208] ;  /* 0x0000820000047ab9 */ /* 0x000fca0000000a00 */
[----:B------:R-:W4:Y:S08]  /*0070*/  LDC.64 R20, c[0x0][0x220] ;  /* 0x00008800ff147b82 */ /* 0x000f300000000a00 */
[----:B------:R-:W5:Y:S08]  /*0080*/  LDC.64 R18, c[0x0][0x218] ;  /* 0x00008600ff127b82 */ /* 0x000f700000000a00 */
[----:B------:R-:W5:Y:S01]  /*0090*/  LDC.64 R22, c[0x0][0x230] ;  /* 0x00008c00ff167b82 */ /* 0x000f620000000a00 */
[----:B-1----:R-:W-:-:S07]  /*00a0*/  SHF.L.U32 R0, R0, 0x1, RZ ;  /* 0x0000000100007819 */ /* 0x002fce00000006ff */
[----:B------:R-:W1:Y:S01]  /*00b0*/  LDC.64 R24, c[0x0][0x238] ;  /* 0x00008e00ff187b82 */ /* 0x000e620000000a00 */
[----:B------:R-:W-:-:S04]  /*00c0*/  LOP3.LUT R0, R0, 0xfe, RZ, 0xc0, !PT ;  /* 0x000000fe00007812 */ /* 0x000fc800078ec0ff */
[----:B---3--:R-:W-:-:S03]  /*00d0*/  LEA R3, R3, R0, 0x8 ;  /* 0x0000000003037211 */ /* 0x008fc600078e40ff */
[----:B------:R-:W3:Y:S01]  /*00e0*/  LDC.64 R10, c[0x0][0x210] ;  /* 0x00008400ff0a7b82 */ /* 0x000ee20000000a00 */
[C---:B------:R-:W-:Y:S01]  /*00f0*/  ISETP.GE.AND P0, PT, R3.reuse, 0xb600, PT ;  /* 0x0000b6000300780c */ /* 0x040fe20003f06270 */
[----:B------:R-:W-:-:S05]  /*0100*/  IMAD.HI R0, R3, -0x4bf4bf4b, R2 ;  /* 0xb40b40b503007827 */ /* 0x000fca00078e0202 */
[----:B------:R-:W-:-:S04]  /*0110*/  SHF.R.U32.HI R5, RZ, 0x1f, R0 ;  /* 0x0000001fff057819 */ /* 0x000fc80000011600 */
[----:B------:R-:W-:-:S05]  /*0120*/  LEA.HI.SX32 R5, R0, R5, 0x17 ;  /* 0x0000000500057211 */ /* 0x000fca00078fbaff */
[----:B------:R-:W-:-:S04]  /*0130*/  IMAD R0, R5, -0x2d8, R3 ;  /* 0xfffffd2805007824 */ /* 0x000fc800078e0203 */
[----:B--2---:R-:W-:-:S05]  /*0140*/  IMAD.WIDE R12, R0, 0x4, R12 ;  /* 0x00000004000c7825 */ /* 0x004fca00078e020c */
[----:B------:R2:W3:Y:S01]  /*0150*/  @!P0 LDG.E.EL.64 R6, desc[UR4][R12.64] ;  /* 0x000000040c068981 */ /* 0x0004e2000c2e1b00 */
[----:B------:R-:W-:Y:S02]  /*0160*/  CS2R R4, SRZ ;  /* 0x0000000000047805 */ /* 0x000fe4000001ff00 */
[----:B------:R-:W-:Y:S01]  /*0170*/  CS2R R8, SRZ ;  /* 0x0000000000087805 */ /* 0x000fe2000001ff00 */
[----:B----4-:R-:W-:-:S04]  /*0180*/  IMAD.WIDE R20, R0, 0x4, R20 ;  /* 0x0000000400147825 */ /* 0x010fc800078e0214 */
[C---:B-----5:R-:W-:Y:S01]  /*0190*/  IMAD.WIDE R18, R3.reuse, 0x4, R18 ;  /* 0x0000000403127825 */ /* 0x060fe200078e0212 */
[----:B------:R4:W5:Y:S01]  /*01a0*/  @!P0 LDG.E.EL.64 R4, desc[UR4][R20.64] ;  /* 0x0000000414048981 */ /* 0x000962000c2e1b00 */
[----:B------:R-:W-:Y:S02]  /*01b0*/  CS2R R14, SRZ ;  /* 0x00000000000e7805 */ /* 0x000fe4000001ff00 */
[----:B--2---:R-:W-:Y:S01]  /*01c0*/  CS2R R12, SRZ ;  /* 0x00000000000c7805 */ /* 0x004fe2000001ff00 */
[C---:B0-----:R-:W-:Y:S01]  /*01d0*/  IMAD.WIDE R22, R0.reuse, 0x4, R22 ;  /* 0x0000000400167825 */ /* 0x041fe200078e0216 */
[----:B------:R-:W5:Y:S03]  /*01e0*/  @!P0 LDG.E.64 R8, desc[UR4][R18.64] ;  /* 0x0000000412088981 */ /* 0x000f66000c1e1b00 */
[----:B-1----:R-:W-:Y:S01]  /*01f0*/  IMAD.WIDE R24, R0, 0x4, R24 ;  /* 0x0000000400187825 */ /* 0x002fe200078e0218 */
[----:B------:R-:W-:Y:S01]  /*0200*/  CS2R R16, SRZ ;  /* 0x0000000000107805 */ /* 0x000fe2000001ff00 */
[----:B------:R-:W2:Y:S02]  /*0210*/  @!P0 LDG.E.EL.64 R12, desc[UR4][R22.64] ;  /* 0x00000004160c8981 */ /* 0x000ea4000c2e1b00 */
[----:B---3--:R-:W-:-:S02]  /*0220*/  IMAD.WIDE R10, R3, 0x4, R10 ;  /* 0x00000004030a7825 */ /* 0x008fc400078e020a */
[----:B------:R-:W2:Y:S04]  /*0230*/  @!P0 LDG.E.EL.64 R14, desc[UR4][R24.64] ;  /* 0x00000004180e8981 */ /* 0x000ea8000c2e1b00 */
[----:B------:R-:W3:Y:S01]  /*0240*/  @!P0 LDG.E.64 R16, desc[UR4][R10.64] ;  /* 0x000000040a108981 */ /* 0x000ee2000c1e1b00 */
[----:B----4-:R-:W-:Y:S01]  /*0250*/  MOV R21, 0x3e800000 ;  /* 0x3e80000000157802 */ /* 0x010fe20000000f00 */
[----:B------:R-:W-:Y:S01]  /*0260*/  FADD R6, R6, 9.9999997473787516356e-06 ;  /* 0x3727c5ac06067421 */ /* 0x000fe20000000000 */
[----:B------:R-:W-:-:S03]  /*0270*/  FADD R7, R7, 9.9999997473787516356e-06 ;  /* 0x3727c5ac07077421 */ /* 0x000fc60000000000 */
[----:B------:R-:W0:Y:S08]  /*0280*/  MUFU.SQRT R0, R6 ;  /* 0x0000000600007308 */ /* 0x000e300000002000 */
[----:B------:R1:W4:Y:S01]  /*0290*/  MUFU.SQRT R2, R7 ;  /* 0x0000000700027308 */ /* 0x0003220000002000 */
[----:B-----5:R-:W-:Y:S01]  /*02a0*/  FADD R4, -R4, R8 ;  /* 0x0000000804047221 */ /* 0x020fe20000000100 */
[----:B------:R-:W-:Y:S01]  /*02b0*/  FADD R5, -R5, R9 ;  /* 0x0000000905057221 */ /* 0x000fe20000000100 */
[----:B0-----:R-:W-:-:S02]  /*02c0*/  FSETP.GT.AND P1, PT, R0, 8.50705917302346158658e+37, PT ;  /* 0x7e8000000000780b */ /* 0x001fc40003f24000 */
[----:B------:R-:W-:Y:S01]  /*02d0*/  FSETP.GEU.AND P3, PT, R0, 1.175494350822287508e-38, PT ;  /* 0x008000000000780b */ /* 0x000fe20003f6e000 */
[----:B-1----:R-:W0:Y:S01]  /*02e0*/  LDC.64 R6, c[0x0][0x240] ;  /* 0x00009000ff067b82 */ /* 0x002e220000000a00 */
[C---:B------:R-:W-:Y:S02]  /*02f0*/  FSEL R19, R21.reuse, 1, P1 ;  /* 0x3f80000015137808 */ /* 0x040fe40000800000 */
[C---:B----4-:R-:W-:Y:S02]  /*0300*/  FSETP.GT.AND P2, PT, R2.reuse, 8.50705917302346158658e+37, PT ;  /* 0x7e8000000200780b */ /* 0x050fe40003f44000 */
[----:B------:R-:W-:Y:S02]  /*0310*/  FSETP.GEU.AND P4, PT, R2, 1.175494350822287508e-38, PT ;  /* 0x008000000200780b */ /* 0x000fe40003f8e000 */
[----:B------:R-:W-:-:S03]  /*0320*/  FSEL R21, R21, 1, P2 ;  /* 0x3f80000015157808 */ /* 0x000fc60001000000 */
[----:B------:R-:W-:Y:S02]  /*0330*/  @P1 FMUL R0, R0, 0.25 ;  /* 0x3e80000000001820 */ /* 0x000fe40000400000 */
[----:B------:R-:W-:Y:S02]  /*0340*/  @!P3 FMUL R19, R19, 16777216 ;  /* 0x4b8000001313b820 */ /* 0x000fe40000400000 */
[----:B------:R-:W-:Y:S02]  /*0350*/  @!P3 FMUL R0, R0, 16777216 ;  /* 0x4b8000000000b820 */ /* 0x000fe40000400000 */
[----:B------:R-:W-:-:S04]  /*0360*/  @P2 FMUL R2, R2, 0.25 ;  /* 0x3e80000002022820 */ /* 0x000fc80000400000 */
[----:B------:R-:W1:Y:S01]  /*0370*/  MUFU.RCP R0, R0 ;  /* 0x0000000000007308 */ /* 0x000e620000001000 */
[----:B------:R-:W-:Y:S01]  /*0380*/  @!P4 FMUL R21, R21, 16777216 ;  /* 0x4b8000001515c820 */ /* 0x000fe20000400000 */
[----:B------:R-:W-:Y:S01]  /*0390*/  @!P4 FMUL R2, R2, 16777216 ;  /* 0x4b8000000202c820 */ /* 0x000fe20000400000 */
[----:B0-----:R-:W-:-:S05]  /*03a0*/  IMAD.WIDE R6, R3, 0x4, R6 ;  /* 0x0000000403067825 */ /* 0x001fca00078e0206 */
[----:B------:R-:W0:Y:S01]  /*03b0*/  MUFU.RCP R2, R2 ;  /* 0x0000000200027308 */ /* 0x000e220000001000 */
[----:B-1----:R-:W-:-:S04]  /*03c0*/  FMUL R19, R0, R19 ;  /* 0x0000001300137220 */ /* 0x002fc80000400000 */
[----:B------:R-:W-:Y:S01]  /*03d0*/  FMUL R19, R4, R19 ;  /* 0x0000001304137220 */ /* 0x000fe20000400000 */
[----:B0-----:R-:W-:-:S03]  /*03e0*/  FMUL R18, R2, R21 ;  /* 0x0000001502127220 */ /* 0x001fc60000400000 */
[----:B--2---:R-:W-:Y:S01]  /*03f0*/  FFMA R19, R19, R12, R14 ;  /* 0x0000000c13137223 */ /* 0x004fe2000000000e */
[----:B------:R-:W-:-:S03]  /*0400*/  FMUL R18, R5, R18 ;  /* 0x0000001205127220 */ /* 0x000fc60000400000 */
[C---:B---3--:R-:W-:Y:S01]  /*0410*/  FADD R4, R19.reuse, R16 ;  /* 0x0000001013047221 */ /* 0x048fe20000000000 */
[----:B------:R-:W-:Y:S01]  /*0420*/  FSETP.GEU.AND P1, PT, R19, -R16, PT ;  /* 0x800000101300720b */ /* 0x000fe20003f2e000 */
[----:B------:R-:W-:-:S03]  /*0430*/  FFMA R18, R18, R13, R15 ;  /* 0x0000000d12127223 */ /* 0x000fc6000000000f */
[----:B------:R-:W-:Y:S01]  /*0440*/  FSEL R2, R4, RZ, P1 ;  /* 0x000000ff04027208 */ /* 0x000fe20000800000 */
[C---:B------:R-:W-:Y:S01]  /*0450*/  FADD R5, R18.reuse, R17 ;  /* 0x0000001112057221 */ /* 0x040fe20000000000 */
[----:B------:R-:W-:-:S04]  /*0460*/  FSETP.GEU.AND P2, PT, R18, -R17, PT ;  /* 0x800000111200720b */ /* 0x000fc80003f4e000 */
[----:B------:R0:W-:Y:S01]  /*0470*/  @!P0 STG.E.64 desc[UR4][R10.64], R4 ;  /* 0x000000040a008986 */ /* 0x0001e2000c101b04 */
[----:B------:R-:W-:Y:S01]  /*0480*/  FSEL R3, R5, RZ, P2 ;  /* 0x000000ff05037208 */ /* 0x000fe20001000000 */
[----:B0-----:R-:W-:Y:S07]  /*0490*/  @P0 EXIT ;  /* 0x000000000000094d */ /* 0x001fee0003800000 */
[----:B------:R-:W-:Y:S01]  /*04a0*/  STG.E.64 desc[UR4][R6.64], R2 ;  /* 0x0000000206007986 */ /* 0x000fe2000c101b04 */
[----:B------:R-:W-:Y:S05]  /*04b0*/  EXIT ;  /* 0x000000000000794d */ /* 0x000fea0003800000 */
.L_x_0:
[----:B------:R-:W-:-:S00]  /*04c0*/  BRA `(.L_x_0) ;  /* 0xfffffffc00fc7947 */ /* 0x000fc0000383ffff */
[----:B------:R-:W-:-:S00]  /*04d0*/  NOP ;  /* 0x0000000000007918 */ /* 0x000fc00000000000 */
        /* <DEDUP_REMOVED lines=10> */
.L_x_1:


//--------------------- .nv.global.init           --------------------------
	.section	.nv.global.init,"aw",@progbits
.nv.global.init:
	.type		_$_str,@object
	.size		_$_str,(_$_str_$_2 - _$_str)
_$_str:
        /*0000*/ 	.byte	0x5f, 0x5f, 0x43, 0x55, 0x44, 0x41, 0x5f, 0x46, 0x54, 0x5a, 0x00
	.type		_$_str_$_2,@object
	.size		_$_str_$_2,(.L_1 - _$_str_$_2)
_$_str_$_2:
        /*000b*/ 	.byte	0x5f, 0x5f, 0x43, 0x55, 0x44, 0x41, 0x5f, 0x50, 0x52, 0x45, 0x43, 0x5f, 0x53, 0x51, 0x52, 0x54
        /*001b*/ 	.byte	0x00
.L_1:


//--------------------- .nv.constant0.triton_poi_fused__native_batch_norm_legit_no_training_add_relu_15 --------------------------
	.section	.nv.constant0.triton_poi_fused__native_batch_norm_legit_no_training_add_relu_15,"a",@progbits
	.sectionflags	@""
	.align	4
.nv.constant0.triton_poi_fused__native_batch_norm_legit_no_training_add_relu_15:
	.zero		588
